//
// Generated by NVIDIA NVVM Compiler
//
// Compiler Build ID: CL-36424714
// Cuda compilation tools, release 13.0, V13.0.88
// Based on NVVM 20.0.0
//

.version 9.0
.target sm_100
.address_size 64

	// .globl	_Z10VectorFake14cudaPitchedPtrS_S_i

.visible .entry _Z10VectorFake14cudaPitchedPtrS_S_i(
	.param .align 8 .b8 _Z10VectorFake14cudaPitchedPtrS_S_i_param_0[32],
	.param .align 8 .b8 _Z10VectorFake14cudaPitchedPtrS_S_i_param_1[32],
	.param .align 8 .b8 _Z10VectorFake14cudaPitchedPtrS_S_i_param_2[32],
	.param .u32 _Z10VectorFake14cudaPitchedPtrS_S_i_param_3
)
{


	ret;

}
	// .globl	_Z4fakePfi
.visible .entry _Z4fakePfi(
	.param .u64 .ptr .align 1 _Z4fakePfi_param_0,
	.param .u32 _Z4fakePfi_param_1
)
{
	.reg .b32 	%r<3>;
	.reg .b64 	%rd<5>;

	ld.param.u64 	%rd1, [_Z4fakePfi_param_0];
	ld.param.u32 	%r1, [_Z4fakePfi_param_1];
	cvta.to.global.u64 	%rd2, %rd1;
	mul.wide.s32 	%rd3, %r1, 4;
	add.s64 	%rd4, %rd2, %rd3;
	mov.b32 	%r2, 1045220557;
	st.global.u32 	[%rd4+-4], %r2;
	ret;

}
	// .globl	_Z6VecAddPfS_S_i
.visible .entry _Z6VecAddPfS_S_i(
	.param .u64 .ptr .align 1 _Z6VecAddPfS_S_i_param_0,
	.param .u64 .ptr .align 1 _Z6VecAddPfS_S_i_param_1,
	.param .u64 .ptr .align 1 _Z6VecAddPfS_S_i_param_2,
	.param .u32 _Z6VecAddPfS_S_i_param_3
)
{
	.reg .pred 	%p<2>;
	.reg .b32 	%r<6>;
	.reg .b32 	%f<4>;
	.reg .b64 	%rd<11>;

	ld.param.u64 	%rd1, [_Z6VecAddPfS_S_i_param_0];
	ld.param.u64 	%rd2, [_Z6VecAddPfS_S_i_param_1];
	ld.param.u64 	%rd3, [_Z6VecAddPfS_S_i_param_2];
	ld.param.u32 	%r2, [_Z6VecAddPfS_S_i_param_3];
	mov.u32 	%r3, %ntid.x;
	mov.u32 	%r4, %ctaid.x;
	mov.u32 	%r5, %tid.x;
	mad.lo.s32 	%r1, %r3, %r4, %r5;
	setp.ge.s32 	%p1, %r1, %r2;
	@%p1 bra 	$L__BB2_2;
	cvta.to.global.u64 	%rd4, %rd1;
	cvta.to.global.u64 	%rd5, %rd2;
	cvta.to.global.u64 	%rd6, %rd3;
	mul.wide.s32 	%rd7, %r1, 4;
	add.s64 	%rd8, %rd4, %rd7;
	ld.global.f32 	%f1, [%rd8];
	add.s64 	%rd9, %rd5, %rd7;
	ld.global.f32 	%f2, [%rd9];
	add.f32 	%f3, %f1, %f2;
	add.s64 	%rd10, %rd6, %rd7;
	st.global.f32 	[%rd10], %f3;
$L__BB2_2:
	ret;

}
	// .globl	_Z3addiPfS_
.visible .entry _Z3addiPfS_(
	.param .u32 _Z3addiPfS__param_0,
	.param .u64 .ptr .align 1 _Z3addiPfS__param_1,
	.param .u64 .ptr .align 1 _Z3addiPfS__param_2
)
{
	.reg .pred 	%p<10>;
	.reg .b32 	%r<23>;
	.reg .b32 	%f<88>;
	.reg .b64 	%rd<28>;

	ld.param.u32 	%r16, [_Z3addiPfS__param_0];
	ld.param.u64 	%rd15, [_Z3addiPfS__param_1];
	ld.param.u64 	%rd16, [_Z3addiPfS__param_2];
	cvta.to.global.u64 	%rd1, %rd16;
	cvta.to.global.u64 	%rd2, %rd15;
	setp.lt.s32 	%p1, %r16, 1;
	@%p1 bra 	$L__BB3_13;
	and.b32  	%r1, %r16, 15;
	setp.lt.u32 	%p2, %r16, 16;
	mov.b32 	%r20, 0;
	@%p2 bra 	$L__BB3_4;
	and.b32  	%r20, %r16, 2147483632;
	neg.s32 	%r18, %r20;
	add.s64 	%rd25, %rd2, 32;
	add.s64 	%rd24, %rd1, 32;
$L__BB3_3:
	.pragma "nounroll";
	ld.global.f32 	%f1, [%rd25+-32];
	ld.global.f32 	%f2, [%rd24+-32];
	add.f32 	%f3, %f1, %f2;
	st.global.f32 	[%rd24+-32], %f3;
	ld.global.f32 	%f4, [%rd25+-28];
	ld.global.f32 	%f5, [%rd24+-28];
	add.f32 	%f6, %f4, %f5;
	st.global.f32 	[%rd24+-28], %f6;
	ld.global.f32 	%f7, [%rd25+-24];
	ld.global.f32 	%f8, [%rd24+-24];
	add.f32 	%f9, %f7, %f8;
	st.global.f32 	[%rd24+-24], %f9;
	ld.global.f32 	%f10, [%rd25+-20];
	ld.global.f32 	%f11, [%rd24+-20];
	add.f32 	%f12, %f10, %f11;
	st.global.f32 	[%rd24+-20], %f12;
	ld.global.f32 	%f13, [%rd25+-16];
	ld.global.f32 	%f14, [%rd24+-16];
	add.f32 	%f15, %f13, %f14;
	st.global.f32 	[%rd24+-16], %f15;
	ld.global.f32 	%f16, [%rd25+-12];
	ld.global.f32 	%f17, [%rd24+-12];
	add.f32 	%f18, %f16, %f17;
	st.global.f32 	[%rd24+-12], %f18;
	ld.global.f32 	%f19, [%rd25+-8];
	ld.global.f32 	%f20, [%rd24+-8];
	add.f32 	%f21, %f19, %f20;
	st.global.f32 	[%rd24+-8], %f21;
	ld.global.f32 	%f22, [%rd25+-4];
	ld.global.f32 	%f23, [%rd24+-4];
	add.f32 	%f24, %f22, %f23;
	st.global.f32 	[%rd24+-4], %f24;
	ld.global.f32 	%f25, [%rd25];
	ld.global.f32 	%f26, [%rd24];
	add.f32 	%f27, %f25, %f26;
	st.global.f32 	[%rd24], %f27;
	ld.global.f32 	%f28, [%rd25+4];
	ld.global.f32 	%f29, [%rd24+4];
	add.f32 	%f30, %f28, %f29;
	st.global.f32 	[%rd24+4], %f30;
	ld.global.f32 	%f31, [%rd25+8];
	ld.global.f32 	%f32, [%rd24+8];
	add.f32 	%f33, %f31, %f32;
	st.global.f32 	[%rd24+8], %f33;
	ld.global.f32 	%f34, [%rd25+12];
	ld.global.f32 	%f35, [%rd24+12];
	add.f32 	%f36, %f34, %f35;
	st.global.f32 	[%rd24+12], %f36;
	ld.global.f32 	%f37, [%rd25+16];
	ld.global.f32 	%f38, [%rd24+16];
	add.f32 	%f39, %f37, %f38;
	st.global.f32 	[%rd24+16], %f39;
	ld.global.f32 	%f40, [%rd25+20];
	ld.global.f32 	%f41, [%rd24+20];
	add.f32 	%f42, %f40, %f41;
	st.global.f32 	[%rd24+20], %f42;
	ld.global.f32 	%f43, [%rd25+24];
	ld.global.f32 	%f44, [%rd24+24];
	add.f32 	%f45, %f43, %f44;
	st.global.f32 	[%rd24+24], %f45;
	ld.global.f32 	%f46, [%rd25+28];
	ld.global.f32 	%f47, [%rd24+28];
	add.f32 	%f48, %f46, %f47;
	st.global.f32 	[%rd24+28], %f48;
	add.s32 	%r18, %r18, 16;
	add.s64 	%rd25, %rd25, 64;
	add.s64 	%rd24, %rd24, 64;
	setp.ne.s32 	%p3, %r18, 0;
	@%p3 bra 	$L__BB3_3;
$L__BB3_4:
	setp.eq.s32 	%p4, %r1, 0;
	@%p4 bra 	$L__BB3_13;
	and.b32  	%r7, %r16, 7;
	setp.lt.u32 	%p5, %r1, 8;
	@%p5 bra 	$L__BB3_7;
	mul.wide.u32 	%rd17, %r20, 4;
	add.s64 	%rd18, %rd2, %rd17;
	ld.global.f32 	%f49, [%rd18];
	add.s64 	%rd19, %rd1, %rd17;
	ld.global.f32 	%f50, [%rd19];
	add.f32 	%f51, %f49, %f50;
	st.global.f32 	[%rd19], %f51;
	ld.global.f32 	%f52, [%rd18+4];
	ld.global.f32 	%f53, [%rd19+4];
	add.f32 	%f54, %f52, %f53;
	st.global.f32 	[%rd19+4], %f54;
	ld.global.f32 	%f55, [%rd18+8];
	ld.global.f32 	%f56, [%rd19+8];
	add.f32 	%f57, %f55, %f56;
	st.global.f32 	[%rd19+8], %f57;
	ld.global.f32 	%f58, [%rd18+12];
	ld.global.f32 	%f59, [%rd19+12];
	add.f32 	%f60, %f58, %f59;
	st.global.f32 	[%rd19+12], %f60;
	ld.global.f32 	%f61, [%rd18+16];
	ld.global.f32 	%f62, [%rd19+16];
	add.f32 	%f63, %f61, %f62;
	st.global.f32 	[%rd19+16], %f63;
	ld.global.f32 	%f64, [%rd18+20];
	ld.global.f32 	%f65, [%rd19+20];
	add.f32 	%f66, %f64, %f65;
	st.global.f32 	[%rd19+20], %f66;
	ld.global.f32 	%f67, [%rd18+24];
	ld.global.f32 	%f68, [%rd19+24];
	add.f32 	%f69, %f67, %f68;
	st.global.f32 	[%rd19+24], %f69;
	ld.global.f32 	%f70, [%rd18+28];
	ld.global.f32 	%f71, [%rd19+28];
	add.f32 	%f72, %f70, %f71;
	st.global.f32 	[%rd19+28], %f72;
	add.s32 	%r20, %r20, 8;
$L__BB3_7:
	setp.eq.s32 	%p6, %r7, 0;
	@%p6 bra 	$L__BB3_13;
	and.b32  	%r10, %r16, 3;
	setp.lt.u32 	%p7, %r7, 4;
	@%p7 bra 	$L__BB3_10;
	mul.wide.u32 	%rd20, %r20, 4;
	add.s64 	%rd21, %rd2, %rd20;
	ld.global.f32 	%f73, [%rd21];
	add.s64 	%rd22, %rd1, %rd20;
	ld.global.f32 	%f74, [%rd22];
	add.f32 	%f75, %f73, %f74;
	st.global.f32 	[%rd22], %f75;
	ld.global.f32 	%f76, [%rd21+4];
	ld.global.f32 	%f77, [%rd22+4];
	add.f32 	%f78, %f76, %f77;
	st.global.f32 	[%rd22+4], %f78;
	ld.global.f32 	%f79, [%rd21+8];
	ld.global.f32 	%f80, [%rd22+8];
	add.f32 	%f81, %f79, %f80;
	st.global.f32 	[%rd22+8], %f81;
	ld.global.f32 	%f82, [%rd21+12];
	ld.global.f32 	%f83, [%rd22+12];
	add.f32 	%f84, %f82, %f83;
	st.global.f32 	[%rd22+12], %f84;
	add.s32 	%r20, %r20, 4;
$L__BB3_10:
	setp.eq.s32 	%p8, %r10, 0;
	@%p8 bra 	$L__BB3_13;
	mul.wide.u32 	%rd23, %r20, 4;
	add.s64 	%rd27, %rd1, %rd23;
	add.s64 	%rd26, %rd2, %rd23;
	neg.s32 	%r22, %r10;
$L__BB3_12:
	.pragma "nounroll";
	ld.global.f32 	%f85, [%rd26];
	ld.global.f32 	%f86, [%rd27];
	add.f32 	%f87, %f85, %f86;
	st.global.f32 	[%rd27], %f87;
	add.s64 	%rd27, %rd27, 4;
	add.s64 	%rd26, %rd26, 4;
	add.s32 	%r22, %r22, 1;
	setp.ne.s32 	%p9, %r22, 0;
	@%p9 bra 	$L__BB3_12;
$L__BB3_13:
	ret;

}


// ===== COMPILED SASS (sm_100) =====

	.target	sm_100

	.elftype	@"ET_EXEC"


//--------------------- .note.nv.tkinfo           --------------------------
	.section	.note.nv.tkinfo,"",@"SHT_NOTE"
	.sectionflags	@"SHF_NOTE_NV_TKINFO"
	.tkinfo
        /*0018*/ 	.word	0x00000002
        /*0030*/ 	.string	""
        /*0030*/ 	.string	"ptxas"
        /*0030*/ 	.string	"Cuda compilation tools, release 13.0, V13.0.88"
        /*0030*/ 	.string	"Build cuda_13.0.r13.0/compiler.36424714_0"
        /*0030*/ 	.string	"-arch sm_100 -m 64 "



//--------------------- .note.nv.cuinfo           --------------------------
	.section	.note.nv.cuinfo,"",@"SHT_NOTE"
	.sectionflags	@"SHF_NOTE_NV_CUINFO"
        /*0018*/ 	.short	0x0002
        /*001a*/ 	.short	0x0064
        /*001c*/ 	.short	0x0082
	.zero		2


//--------------------- .nv.info                  --------------------------
	.section	.nv.info,"",@"SHT_CUDA_INFO"
	.align	4


	//----- nvinfo : EIATTR_REGCOUNT
	.align		4
        /*0000*/ 	.byte	0x04, 0x2f
        /*0002*/ 	.short	(.L_1 - .L_0)
	.align		4
.L_0:
        /*0004*/ 	.word	index@(_Z10VectorFake14cudaPitchedPtrS_S_i)
        /*0008*/ 	.word	0x00000004


	//----- nvinfo : EIATTR_FRAME_SIZE
	.align		4
.L_1:
        /*000c*/ 	.byte	0x04, 0x11
        /*000e*/ 	.short	(.L_3 - .L_2)
	.align		4
.L_2:
        /*0010*/ 	.word	index@(_Z10VectorFake14cudaPitchedPtrS_S_i)
        /*0014*/ 	.word	0x00000000


	//----- nvinfo : EIATTR_REGCOUNT
	.align		4
.L_3:
        /*0018*/ 	.byte	0x04, 0x2f
        /*001a*/ 	.short	(.L_5 - .L_4)
	.align		4
.L_4:
        /*001c*/ 	.word	index@(_Z4fakePfi)
        /*0020*/ 	.word	0x0000000a


	//----- nvinfo : EIATTR_FRAME_SIZE
	.align		4
.L_5:
        /*0024*/ 	.byte	0x04, 0x11
        /*0026*/ 	.short	(.L_7 - .L_6)
	.align		4
.L_6:
        /*0028*/ 	.word	index@(_Z4fakePfi)
        /*002c*/ 	.word	0x00000000


	//----- nvinfo : EIATTR_REGCOUNT
	.align		4
.L_7:
        /*0030*/ 	.byte	0x04, 0x2f
        /*0032*/ 	.short	(.L_9 - .L_8)
	.align		4
.L_8:
        /*0034*/ 	.word	index@(_Z6VecAddPfS_S_i)
        /*0038*/ 	.word	0x0000000c


	//----- nvinfo : EIATTR_FRAME_SIZE
	.align		4
.L_9:
        /*003c*/ 	.byte	0x04, 0x11
        /*003e*/ 	.short	(.L_11 - .L_10)
	.align		4
.L_10:
        /*0040*/ 	.word	index@(_Z6VecAddPfS_S_i)
        /*0044*/ 	.word	0x00000000


	//----- nvinfo : EIATTR_REGCOUNT
	.align		4
.L_11:
        /*0048*/ 	.byte	0x04, 0x2f
        /*004a*/ 	.short	(.L_13 - .L_12)
	.align		4
.L_12:
        /*004c*/ 	.word	index@(_Z3addiPfS_)
        /*0050*/ 	.word	0x00000012


	//----- nvinfo : EIATTR_FRAME_SIZE
	.align		4
.L_13:
        /*0054*/ 	.byte	0x04, 0x11
        /*0056*/ 	.short	(.L_15 - .L_14)
	.align		4
.L_14:
        /*0058*/ 	.word	index@(_Z3addiPfS_)
        /*005c*/ 	.word	0x00000000


	//----- nvinfo : EIATTR_MIN_STACK_SIZE
	.align		4
.L_15:
        /*0060*/ 	.byte	0x04, 0x12
        /*0062*/ 	.short	(.L_17 - .L_16)
	.align		4
.L_16:
        /*0064*/ 	.word	index@(_Z3addiPfS_)
        /*0068*/ 	.word	0x00000000


	//----- nvinfo : EIATTR_MIN_STACK_SIZE
	.align		4
.L_17:
        /*006c*/ 	.byte	0x04, 0x12
        /*006e*/ 	.short	(.L_19 - .L_18)
	.align		4
.L_18:
        /*0070*/ 	.word	index@(_Z6VecAddPfS_S_i)
        /*0074*/ 	.word	0x00000000


	//----- nvinfo : EIATTR_MIN_STACK_SIZE
	.align		4
.L_19:
        /*0078*/ 	.byte	0x04, 0x12
        /*007a*/ 	.short	(.L_21 - .L_20)
	.align		4
.L_20:
        /*007c*/ 	.word	index@(_Z4fakePfi)
        /*0080*/ 	.word	0x00000000


	//----- nvinfo : EIATTR_MIN_STACK_SIZE
	.align		4
.L_21:
        /*0084*/ 	.byte	0x04, 0x12
        /*0086*/ 	.short	(.L_23 - .L_22)
	.align		4
.L_22:
        /*0088*/ 	.word	index@(_Z10VectorFake14cudaPitchedPtrS_S_i)
        /*008c*/ 	.word	0x00000000
.L_23:


//--------------------- .nv.compat                --------------------------
	.section	.nv.compat,"",@"SHT_CUDA_COMPAT_INFO"
	.align	4
        /*0000*/ 	.byte	0x02, 0x09, 0x00, 0x00, 0x02, 0x02, 0x01, 0x00, 0x02, 0x05, 0x05, 0x00, 0x03, 0x07, 0x01, 0x01
        /*0010*/ 	.byte	0x02, 0x03, 0x00, 0x00, 0x02, 0x06, 0x01, 0x00, 0x04, 0x0b, 0x08, 0x00, 0x09, 0x00, 0x00, 0x00
        /*0020*/ 	.byte	0x00, 0x00, 0x00, 0x00


//--------------------- .nv.info._Z3addiPfS_      --------------------------
	.section	.nv.info._Z3addiPfS_,"",@"SHT_CUDA_INFO"
	.sectionflags	@""
	.align	4


	//----- nvinfo : EIATTR_CUDA_API_VERSION
	.align		4
        /*0000*/ 	.byte	0x04, 0x37
        /*0002*/ 	.short	(.L_25 - .L_24)
.L_24:
        /*0004*/ 	.word	0x00000082


	//----- nvinfo : EIATTR_KPARAM_INFO
	.align		4
.L_25:
        /*0008*/ 	.byte	0x04, 0x17
        /*000a*/ 	.short	(.L_27 - .L_26)
.L_26:
        /*000c*/ 	.word	0x00000000
        /*0010*/ 	.short	0x0002
        /*0012*/ 	.short	0x0010
        /*0014*/ 	.byte	0x00, 0xf5, 0x21, 0x00


	//----- nvinfo : EIATTR_KPARAM_INFO
	.align		4
.L_27:
        /*0018*/ 	.byte	0x04, 0x17
        /*001a*/ 	.short	(.L_29 - .L_28)
.L_28:
        /*001c*/ 	.word	0x00000000
        /*0020*/ 	.short	0x0001
        /*0022*/ 	.short	0x0008
        /*0024*/ 	.byte	0x00, 0xf5, 0x21, 0x00


	//----- nvinfo : EIATTR_KPARAM_INFO
	.align		4
.L_29:
        /*0028*/ 	.byte	0x04, 0x17
        /*002a*/ 	.short	(.L_31 - .L_30)
.L_30:
        /*002c*/ 	.word	0x00000000
        /*0030*/ 	.short	0x0000
        /*0032*/ 	.short	0x0000
        /*0034*/ 	.byte	0x00, 0xf0, 0x11, 0x00


	//----- nvinfo : EIATTR_SPARSE_MMA_MASK
	.align		4
.L_31:
        /*0038*/ 	.byte	0x03, 0x50
        /*003a*/ 	.short	0x0000


	//----- nvinfo : EIATTR_MAXREG_COUNT
	.align		4
        /*003c*/ 	.byte	0x03, 0x1b
        /*003e*/ 	.short	0x00ff


	//----- nvinfo : EIATTR_MERCURY_ISA_VERSION
	.align		4
        /*0040*/ 	.byte	0x03, 0x5f
        /*0042*/ 	.short	0x0101


	//----- nvinfo : EIATTR_VRC_CTA_INIT_COUNT
	.align		4
        /*0044*/ 	.byte	0x02, 0x4a
	.zero		1
	.zero		1


	//----- nvinfo : EIATTR_EXIT_INSTR_OFFSETS
	.align		4
        /*0048*/ 	.byte	0x04, 0x1c
        /*004a*/ 	.short	(.L_33 - .L_32)


	//   ....[0]....
.L_32:
        /*004c*/ 	.word	0x00000030


	//   ....[1]....
        /*0050*/ 	.word	0x00000600


	//   ....[2]....
        /*0054*/ 	.word	0x000008a0


	//   ....[3]....
        /*0058*/ 	.word	0x00000a40


	//   ....[4]....
        /*005c*/ 	.word	0x00000b90


	//----- nvinfo : EIATTR_CBANK_PARAM_SIZE
	.align		4
.L_33:
        /*0060*/ 	.byte	0x03, 0x19
        /*0062*/ 	.short	0x0018


	//----- nvinfo : EIATTR_PARAM_CBANK
	.align		4
        /*0064*/ 	.byte	0x04, 0x0a
        /*0066*/ 	.short	(.L_35 - .L_34)
	.align		4
.L_34:
        /*0068*/ 	.word	index@(.nv.constant0._Z3addiPfS_)
        /*006c*/ 	.short	0x0380
        /*006e*/ 	.short	0x0018


	//----- nvinfo : EIATTR_SW_WAR
	.align		4
.L_35:
        /*0070*/ 	.byte	0x04, 0x36
        /*0072*/ 	.short	(.L_37 - .L_36)
.L_36:
        /*0074*/ 	.word	0x00000008
.L_37:


//--------------------- .nv.info._Z6VecAddPfS_S_i --------------------------
	.section	.nv.info._Z6VecAddPfS_S_i,"",@"SHT_CUDA_INFO"
	.sectionflags	@""
	.align	4


	//----- nvinfo : EIATTR_CUDA_API_VERSION
	.align		4
        /*0000*/ 	.byte	0x04, 0x37
        /*0002*/ 	.short	(.L_39 - .L_38)
.L_38:
        /*0004*/ 	.word	0x00000082


	//----- nvinfo : EIATTR_KPARAM_INFO
	.align		4
.L_39:
        /*0008*/ 	.byte	0x04, 0x17
        /*000a*/ 	.short	(.L_41 - .L_40)
.L_40:
        /*000c*/ 	.word	0x00000000
        /*0010*/ 	.short	0x0003
        /*0012*/ 	.short	0x0018
        /*0014*/ 	.byte	0x00, 0xf0, 0x11, 0x00


	//----- nvinfo : EIATTR_KPARAM_INFO
	.align		4
.L_41:
        /*0018*/ 	.byte	0x04, 0x17
        /*001a*/ 	.short	(.L_43 - .L_42)
.L_42:
        /*001c*/ 	.word	0x00000000
        /*0020*/ 	.short	0x0002
        /*0022*/ 	.short	0x0010
        /*0024*/ 	.byte	0x00, 0xf5, 0x21, 0x00


	//----- nvinfo : EIATTR_KPARAM_INFO
	.align		4
.L_43:
        /*0028*/ 	.byte	0x04, 0x17
        /*002a*/ 	.short	(.L_45 - .L_44)
.L_44:
        /*002c*/ 	.word	0x00000000
        /*0030*/ 	.short	0x0001
        /*0032*/ 	.short	0x0008
        /*0034*/ 	.byte	0x00, 0xf5, 0x21, 0x00


	//----- nvinfo : EIATTR_KPARAM_INFO
	.align		4
.L_45:
        /*0038*/ 	.byte	0x04, 0x17
        /*003a*/ 	.short	(.L_47 - .L_46)
.L_46:
        /*003c*/ 	.word	0x00000000
        /*0040*/ 	.short	0x0000
        /*0042*/ 	.short	0x0000
        /*0044*/ 	.byte	0x00, 0xf5, 0x21, 0x00


	//----- nvinfo : EIATTR_SPARSE_MMA_MASK
	.align		4
.L_47:
        /*0048*/ 	.byte	0x03, 0x50
        /*004a*/ 	.short	0x0000


	//----- nvinfo : EIATTR_MAXREG_COUNT
	.align		4
        /*004c*/ 	.byte	0x03, 0x1b
        /*004e*/ 	.short	0x00ff


	//----- nvinfo : EIATTR_MERCURY_ISA_VERSION
	.align		4
        /*0050*/ 	.byte	0x03, 0x5f
        /*0052*/ 	.short	0x0101


	//----- nvinfo : EIATTR_VRC_CTA_INIT_COUNT
	.align		4
        /*0054*/ 	.byte	0x02, 0x4a
	.zero		1
	.zero		1


	//----- nvinfo : EIATTR_EXIT_INSTR_OFFSETS
	.align		4
        /*0058*/ 	.byte	0x04, 0x1c
        /*005a*/ 	.short	(.L_49 - .L_48)


	//   ....[0]....
.L_48:
        /*005c*/ 	.word	0x00000070


	//   ....[1]....
        /*0060*/ 	.word	0x00000130


	//----- nvinfo : EIATTR_CBANK_PARAM_SIZE
	.align		4
.L_49:
        /*0064*/ 	.byte	0x03, 0x19
        /*0066*/ 	.short	0x001c


	//----- nvinfo : EIATTR_PARAM_CBANK
	.align		4
        /*0068*/ 	.byte	0x04, 0x0a
        /*006a*/ 	.short	(.L_51 - .L_50)
	.align		4
.L_50:
        /*006c*/ 	.word	index@(.nv.constant0._Z6VecAddPfS_S_i)
        /*0070*/ 	.short	0x0380
        /*0072*/ 	.short	0x001c


	//----- nvinfo : EIATTR_SW_WAR
	.align		4
.L_51:
        /*0074*/ 	.byte	0x04, 0x36
        /*0076*/ 	.short	(.L_53 - .L_52)
.L_52:
        /*0078*/ 	.word	0x00000008
.L_53:


//--------------------- .nv.info._Z4fakePfi       --------------------------
	.section	.nv.info._Z4fakePfi,"",@"SHT_CUDA_INFO"
	.sectionflags	@""
	.align	4


	//----- nvinfo : EIATTR_CUDA_API_VERSION
	.align		4
        /*0000*/ 	.byte	0x04, 0x37
        /*0002*/ 	.short	(.L_55 - .L_54)
.L_54:
        /*0004*/ 	.word	0x00000082


	//----- nvinfo : EIATTR_KPARAM_INFO
	.align		4
.L_55:
        /*0008*/ 	.byte	0x04, 0x17
        /*000a*/ 	.short	(.L_57 - .L_56)
.L_56:
        /*000c*/ 	.word	0x00000000
        /*0010*/ 	.short	0x0001
        /*0012*/ 	.short	0x0008
        /*0014*/ 	.byte	0x00, 0xf0, 0x11, 0x00


	//----- nvinfo : EIATTR_KPARAM_INFO
	.align		4
.L_57:
        /*0018*/ 	.byte	0x04, 0x17
        /*001a*/ 	.short	(.L_59 - .L_58)
.L_58:
        /*001c*/ 	.word	0x00000000
        /*0020*/ 	.short	0x0000
        /*0022*/ 	.short	0x0000
        /*0024*/ 	.byte	0x00, 0xf5, 0x21, 0x00


	//----- nvinfo : EIATTR_SPARSE_MMA_MASK
	.align		4
.L_59:
        /*0028*/ 	.byte	0x03, 0x50
        /*002a*/ 	.short	0x0000


	//----- nvinfo : EIATTR_MAXREG_COUNT
	.align		4
        /*002c*/ 	.byte	0x03, 0x1b
        /*002e*/ 	.short	0x00ff


	//----- nvinfo : EIATTR_MERCURY_ISA_VERSION
	.align		4
        /*0030*/ 	.byte	0x03, 0x5f
        /*0032*/ 	.short	0x0101


	//----- nvinfo : EIATTR_VRC_CTA_INIT_COUNT
	.align		4
        /*0034*/ 	.byte	0x02, 0x4a
	.zero		1
	.zero		1


	//----- nvinfo : EIATTR_EXIT_INSTR_OFFSETS
	.align		4
        /*0038*/ 	.byte	0x04, 0x1c
        /*003a*/ 	.short	(.L_61 - .L_60)


	//   ....[0]....
.L_60:
        /*003c*/ 	.word	0x00000070


	//----- nvinfo : EIATTR_CBANK_PARAM_SIZE
	.align		4
.L_61:
        /*0040*/ 	.byte	0x03, 0x19
        /*0042*/ 	.short	0x000c


	//----- nvinfo : EIATTR_PARAM_CBANK
	.align		4
        /*0044*/ 	.byte	0x04, 0x0a
        /*0046*/ 	.short	(.L_63 - .L_62)
	.align		4
.L_62:
        /*0048*/ 	.word	index@(.nv.constant0._Z4fakePfi)
        /*004c*/ 	.short	0x0380
        /*004e*/ 	.short	0x000c


	//----- nvinfo : EIATTR_SW_WAR
	.align		4
.L_63:
        /*0050*/ 	.byte	0x04, 0x36
        /*0052*/ 	.short	(.L_65 - .L_64)
.L_64:
        /*0054*/ 	.word	0x00000008
.L_65:


//--------------------- .nv.info._Z10VectorFake14cudaPitchedPtrS_S_i --------------------------
	.section	.nv.info._Z10VectorFake14cudaPitchedPtrS_S_i,"",@"SHT_CUDA_INFO"
	.sectionflags	@""
	.align	4


	//----- nvinfo : EIATTR_CUDA_API_VERSION
	.align		4
        /*0000*/ 	.byte	0x04, 0x37
        /*0002*/ 	.short	(.L_67 - .L_66)
.L_66:
        /*0004*/ 	.word	0x00000082


	//----- nvinfo : EIATTR_KPARAM_INFO
	.align		4
.L_67:
        /*0008*/ 	.byte	0x04, 0x17
        /*000a*/ 	.short	(.L_69 - .L_68)
.L_68:
        /*000c*/ 	.word	0x00000000
        /*0010*/ 	.short	0x0003
        /*0012*/ 	.short	0x0060
        /*0014*/ 	.byte	0x00, 0xf0, 0x11, 0x00


	//----- nvinfo : EIATTR_KPARAM_INFO
	.align		4
.L_69:
        /*0018*/ 	.byte	0x04, 0x17
        /*001a*/ 	.short	(.L_71 - .L_70)
.L_70:
        /*001c*/ 	.word	0x00000000
        /*0020*/ 	.short	0x0002
        /*0022*/ 	.short	0x0040
        /*0024*/ 	.byte	0x00, 0xf0, 0x81, 0x00


	//----- nvinfo : EIATTR_KPARAM_INFO
	.align		4
.L_71:
        /*0028*/ 	.byte	0x04, 0x17
        /*002a*/ 	.short	(.L_73 - .L_72)
.L_72:
        /*002c*/ 	.word	0x00000000
        /*0030*/ 	.short	0x0001
        /*0032*/ 	.short	0x0020
        /*0034*/ 	.byte	0x00, 0xf0, 0x81, 0x00


	//----- nvinfo : EIATTR_KPARAM_INFO
	.align		4
.L_73:
        /*0038*/ 	.byte	0x04, 0x17
        /*003a*/ 	.short	(.L_75 - .L_74)
.L_74:
        /*003c*/ 	.word	0x00000000
        /*0040*/ 	.short	0x0000
        /*0042*/ 	.short	0x0000
        /*0044*/ 	.byte	0x00, 0xf0, 0x81, 0x00


	//----- nvinfo : EIATTR_SPARSE_MMA_MASK
	.align		4
.L_75:
        /*0048*/ 	.byte	0x03, 0x50
        /*004a*/ 	.short	0x0000


	//----- nvinfo : EIATTR_MAXREG_COUNT
	.align		4
        /*004c*/ 	.byte	0x03, 0x1b
        /*004e*/ 	.short	0x00ff


	//----- nvinfo : EIATTR_MERCURY_ISA_VERSION
	.align		4
        /*0050*/ 	.byte	0x03, 0x5f
        /*0052*/ 	.short	0x0101


	//----- nvinfo : EIATTR_VRC_CTA_INIT_COUNT
	.align		4
        /*0054*/ 	.byte	0x02, 0x4a
	.zero		1
	.zero		1


	//----- nvinfo : EIATTR_EXIT_INSTR_OFFSETS
	.align		4
        /*0058*/ 	.byte	0x04, 0x1c
        /*005a*/ 	.short	(.L_77 - .L_76)


	//   ....[0]....
.L_76:
        /*005c*/ 	.word	0x00000010


	//----- nvinfo : EIATTR_CBANK_PARAM_SIZE
	.align		4
.L_77:
        /*0060*/ 	.byte	0x03, 0x19
        /*0062*/ 	.short	0x0064


	//----- nvinfo : EIATTR_PARAM_CBANK
	.align		4
        /*0064*/ 	.byte	0x04, 0x0a
        /*0066*/ 	.short	(.L_79 - .L_78)
	.align		4
.L_78:
        /*0068*/ 	.word	index@(.nv.constant0._Z10VectorFake14cudaPitchedPtrS_S_i)
        /*006c*/ 	.short	0x0380
        /*006e*/ 	.short	0x0064


	//----- nvinfo : EIATTR_SW_WAR
	.align		4
.L_79:
        /*0070*/ 	.byte	0x04, 0x36
        /*0072*/ 	.short	(.L_81 - .L_80)
.L_80:
        /*0074*/ 	.word	0x00000008
.L_81:


//--------------------- .nv.callgraph             --------------------------
	.section	.nv.callgraph,"",@"SHT_CUDA_CALLGRAPH"
	.align	4
	.sectionentsize	8
	.align		4
        /*0000*/ 	.word	0x00000000
	.align		4
        /*0004*/ 	.word	0xffffffff
	.align		4
        /*0008*/ 	.word	0x00000000
	.align		4
        /*000c*/ 	.word	0xfffffffe
	.align		4
        /*0010*/ 	.word	0x00000000
	.align		4
        /*0014*/ 	.word	0xfffffffd
	.align		4
        /*0018*/ 	.word	0x00000000
	.align		4
        /*001c*/ 	.word	0xfffffffc


//--------------------- .text._Z3addiPfS_         --------------------------
	.section	.text._Z3addiPfS_,"ax",@progbits
	.align	128
        .global         _Z3addiPfS_
        .type           _Z3addiPfS_,@function
        .size           _Z3addiPfS_,(.L_x_9 - _Z3addiPfS_)
        .other          _Z3addiPfS_,@"STO_CUDA_ENTRY STV_DEFAULT"
_Z3addiPfS_:
.text._Z3addiPfS_:
[----:B------:R-:W-:Y:S08]  /*0000*/  LDC R1, c[0x0][0x37c] ;  /* 0x0000df00ff017b82 */ /* 0x000ff00000000800 */
[----:B------:R-:W0:Y:S02]  /*0010*/  LDC R6, c[0x0][0x380] ;  /* 0x0000e000ff067b82 */ /* 0x000e240000000800 */
[----:B0-----:R-:W-:-:S13]  /*0020*/  ISETP.GE.AND P0, PT, R6, 0x1, PT ;  /* 0x000000010600780c */ /* 0x001fda0003f06270 */
[----:B------:R-:W-:Y:S05]  /*0030*/  @!P0 EXIT ;  /* 0x000000000000894d */ /* 0x000fea0003800000 */
[C---:B------:R-:W-:Y:S01]  /*0040*/  ISETP.GE.U32.AND P1, PT, R6.reuse, 0x10, PT ;  /* 0x000000100600780c */ /* 0x040fe20003f26070 */
[----:B------:R-:W0:Y:S01]  /*0050*/  LDCU.64 UR8, c[0x0][0x358] ;  /* 0x00006b00ff0877ac */ /* 0x000e220008000a00 */
[----:B------:R-:W-:Y:S01]  /*0060*/  LOP3.LUT R10, R6, 0xf, RZ, 0xc0, !PT ;  /* 0x0000000f060a7812 */ /* 0x000fe200078ec0ff */
[----:B------:R-:W-:-:S03]  /*0070*/  HFMA2 R0, -RZ, RZ, 0, 0 ;  /* 0x00000000ff007431 */ /* 0x000fc600000001ff */
[----:B------:R-:W-:-:S07]  /*0080*/  ISETP.NE.AND P0, PT, R10, RZ, PT ;  /* 0x000000ff0a00720c */ /* 0x000fce0003f05270 */
[----:B------:R-:W-:Y:S06]  /*0090*/  @!P1 BRA `(.L_x_0) ;  /* 0x0000000400589947 */ /* 0x000fec0003800000 */
[----:B------:R-:W1:Y:S01]  /*00a0*/  LDCU.64 UR6, c[0x0][0x388] ;  /* 0x00007100ff0677ac */ /* 0x000e620008000a00 */
[----:B------:R-:W-:Y:S01]  /*00b0*/  LOP3.LUT R0, R6, 0x7ffffff0, RZ, 0xc0, !PT ;  /* 0x7ffffff006007812 */ /* 0x000fe200078ec0ff */
[----:B------:R-:W2:Y:S03]  /*00c0*/  LDCU.64 UR4, c[0x0][0x390] ;  /* 0x00007200ff0477ac */ /* 0x000ea60008000a00 */
[----:B------:R-:W-:Y:S01]  /*00d0*/  IADD3 R7, PT, PT, -R0, RZ, RZ ;  /* 0x000000ff00077210 */ /* 0x000fe20007ffe1ff */
[----:B-1----:R-:W-:Y:S02]  /*00e0*/  UIADD3 UR6, UP0, UPT, UR6, 0x20, URZ ;  /* 0x0000002006067890 */ /* 0x002fe4000ff1e0ff */
[----:B--2---:R-:W-:Y:S02]  /*00f0*/  UIADD3 UR4, UP1, UPT, UR4, 0x20, URZ ;  /* 0x0000002004047890 */ /* 0x004fe4000ff3e0ff */
[----:B------:R-:W-:-:S02]  /*0100*/  UIADD3.X UR7, UPT, UPT, URZ, UR7, URZ, UP0, !UPT ;  /* 0x00000007ff077290 */ /* 0x000fc400087fe4ff */
[----:B------:R-:W-:Y:S01]  /*0110*/  MOV R12, UR6 ;  /* 0x00000006000c7c02 */ /* 0x000fe20008000f00 */
[----:B------:R-:W-:Y:S01]  /*0120*/  UIADD3.X UR5, UPT, UPT, URZ, UR5, URZ, UP1, !UPT ;  /* 0x00000005ff057290 */ /* 0x000fe20008ffe4ff */
[----:B------:R-:W-:Y:S02]  /*0130*/  MOV R8, UR4 ;  /* 0x0000000400087c02 */ /* 0x000fe40008000f00 */
[----:B------:R-:W-:-:S03]  /*0140*/  MOV R3, UR7 ;  /* 0x0000000700037c02 */ /* 0x000fc60008000f00 */
[----:B------:R-:W-:-:S07]  /*0150*/  MOV R9, UR5 ;  /* 0x0000000500097c02 */ /* 0x000fce0008000f00 */
.L_x_1:
[----:B------:R-:W-:Y:S02]  /*0160*/  MOV R2, R12 ;  /* 0x0000000c00027202 */ /* 0x000fe40000000f00 */
[----:B-1----:R-:W-:Y:S02]  /*0170*/  MOV R4, R8 ;  /* 0x0000000800047202 */ /* 0x002fe40000000f00 */
[----:B------:R-:W-:Y:S01]  /*0180*/  MOV R5, R9 ;  /* 0x0000000900057202 */ /* 0x000fe20000000f00 */
[----:B0-----:R-:W2:Y:S04]  /*0190*/  LDG.E R8, desc[UR8][R2.64+-0x20] ;  /* 0xffffe00802087981 */ /* 0x001ea8000c1e1900 */
[----:B------:R-:W2:Y:S04]  /*01a0*/  LDG.E R9, desc[UR8][R4.64+-0x20] ;  /* 0xffffe00804097981 */ /* 0x000ea8000c1e1900 */
[----:B------:R-:W3:Y:S04]  /*01b0*/  LDG.E R11, desc[UR8][R4.64+-0x1c] ;  /* 0xffffe408040b7981 */ /* 0x000ee8000c1e1900 */
[----:B------:R-:W4:Y:S04]  /*01c0*/  LDG.E R13, desc[UR8][R4.64+-0x18] ;  /* 0xffffe808040d7981 */ /* 0x000f28000c1e1900 */
[----:B------:R-:W5:Y:S01]  /*01d0*/  LDG.E R15, desc[UR8][R4.64+-0x14] ;  /* 0xffffec08040f7981 */ /* 0x000f62000c1e1900 */
[----:B--2---:R-:W-:-:S05]  /*01e0*/  FADD R9, R8, R9 ;  /* 0x0000000908097221 */ /* 0x004fca0000000000 */
[----:B------:R0:W-:Y:S04]  /*01f0*/  STG.E desc[UR8][R4.64+-0x20], R9 ;  /* 0xffffe00904007986 */ /* 0x0001e8000c101908 */
[----:B------:R-:W3:Y:S04]  /*0200*/  LDG.E R8, desc[UR8][R2.64+-0x1c] ;  /* 0xffffe40802087981 */ /* 0x000ee8000c1e1900 */
[----:B0-----:R-:W2:Y:S01]  /*0210*/  LDG.E R9, desc[UR8][R4.64+-0x10] ;  /* 0xfffff00804097981 */ /* 0x001ea2000c1e1900 */
[----:B---3--:R-:W-:-:S05]  /*0220*/  FADD R11, R8, R11 ;  /* 0x0000000b080b7221 */ /* 0x008fca0000000000 */
[----:B------:R0:W-:Y:S04]  /*0230*/  STG.E desc[UR8][R4.64+-0x1c], R11 ;  /* 0xffffe40b04007986 */ /* 0x0001e8000c101908 */
[----:B------:R-:W4:Y:S04]  /*0240*/  LDG.E R8, desc[UR8][R2.64+-0x18] ;  /* 0xffffe80802087981 */ /* 0x000f28000c1e1900 */
[----:B0-----:R-:W3:Y:S01]  /*0250*/  LDG.E R11, desc[UR8][R4.64+-0xc] ;  /* 0xfffff408040b7981 */ /* 0x001ee2000c1e1900 */
[----:B----4-:R-:W-:-:S05]  /*0260*/  FADD R13, R8, R13 ;  /* 0x0000000d080d7221 */ /* 0x010fca0000000000 */
[----:B------:R0:W-:Y:S04]  /*0270*/  STG.E desc[UR8][R4.64+-0x18], R13 ;  /* 0xffffe80d04007986 */ /* 0x0001e8000c101908 */
[----:B------:R-:W5:Y:S04]  /*0280*/  LDG.E R8, desc[UR8][R2.64+-0x14] ;  /* 0xffffec0802087981 */ /* 0x000f68000c1e1900 */
[----:B0-----:R-:W4:Y:S01]  /*0290*/  LDG.E R13, desc[UR8][R4.64+-0x8] ;  /* 0xfffff808040d7981 */ /* 0x001f22000c1e1900 */
[----:B-----5:R-:W-:-:S05]  /*02a0*/  FADD R15, R8, R15 ;  /* 0x0000000f080f7221 */ /* 0x020fca0000000000 */
[----:B------:R0:W-:Y:S04]  /*02b0*/  STG.E desc[UR8][R4.64+-0x14], R15 ;  /* 0xffffec0f04007986 */ /* 0x0001e8000c101908 */
[----:B------:R-:W2:Y:S04]  /*02c0*/  LDG.E R8, desc[UR8][R2.64+-0x10] ;  /* 0xfffff00802087981 */ /* 0x000ea8000c1e1900 */
[----:B0-----:R-:W5:Y:S01]  /*02d0*/  LDG.E R15, desc[UR8][R4.64+-0x4] ;  /* 0xfffffc08040f7981 */ /* 0x001f62000c1e1900 */
        /* <DEDUP_REMOVED lines=34> */
[----:B------:R-:W3:Y:S02]  /*0500*/  LDG.E R8, desc[UR8][R2.64+0x14] ;  /* 0x0000140802087981 */ /* 0x000ee4000c1e1900 */
[----:B---3--:R-:W-:-:S05]  /*0510*/  FADD R11, R8, R11 ;  /* 0x0000000b080b7221 */ /* 0x008fca0000000000 */
[----:B------:R1:W-:Y:S04]  /*0520*/  STG.E desc[UR8][R4.64+0x14], R11 ;  /* 0x0000140b04007986 */ /* 0x0003e8000c101908 */
[----:B------:R-:W4:Y:S01]  /*0530*/  LDG.E R8, desc[UR8][R2.64+0x18] ;  /* 0x0000180802087981 */ /* 0x000f22000c1e1900 */
[----:B------:R-:W-:Y:S01]  /*0540*/  IADD3 R7, PT, PT, R7, 0x10, RZ ;  /* 0x0000001007077810 */ /* 0x000fe20007ffe0ff */
[----:B----4-:R-:W-:-:S05]  /*0550*/  FADD R13, R8, R13 ;  /* 0x0000000d080d7221 */ /* 0x010fca0000000000 */
[----:B------:R1:W-:Y:S04]  /*0560*/  STG.E desc[UR8][R4.64+0x18], R13 ;  /* 0x0000180d04007986 */ /* 0x0003e8000c101908 */
[----:B------:R2:W5:Y:S01]  /*0570*/  LDG.E R8, desc[UR8][R2.64+0x1c] ;  /* 0x00001c0802087981 */ /* 0x000562000c1e1900 */
[----:B------:R-:W-:Y:S02]  /*0580*/  ISETP.NE.AND P1, PT, R7, RZ, PT ;  /* 0x000000ff0700720c */ /* 0x000fe40003f25270 */
[----:B------:R-:W-:-:S05]  /*0590*/  IADD3 R12, P2, PT, R2, 0x40, RZ ;  /* 0x00000040020c7810 */ /* 0x000fca0007f5e0ff */
[----:B--2---:R-:W-:Y:S02]  /*05a0*/  IMAD.X R3, RZ, RZ, R3, P2 ;  /* 0x000000ffff037224 */ /* 0x004fe400010e0603 */
[----:B-----5:R-:W-:Y:S01]  /*05b0*/  FADD R15, R8, R15 ;  /* 0x0000000f080f7221 */ /* 0x020fe20000000000 */
[----:B------:R-:W-:-:S04]  /*05c0*/  IADD3 R8, P3, PT, R4, 0x40, RZ ;  /* 0x0000004004087810 */ /* 0x000fc80007f7e0ff */
[----:B------:R1:W-:Y:S01]  /*05d0*/  STG.E desc[UR8][R4.64+0x1c], R15 ;  /* 0x00001c0f04007986 */ /* 0x0003e2000c101908 */
[----:B0-----:R-:W-:Y:S01]  /*05e0*/  IADD3.X R9, PT, PT, RZ, R5, RZ, P3, !PT ;  /* 0x00000005ff097210 */ /* 0x001fe20001ffe4ff */
[----:B------:R-:W-:Y:S07]  /*05f0*/  @P1 BRA `(.L_x_1) ;  /* 0xfffffff800d81947 */ /* 0x000fee000383ffff */
.L_x_0:
[----:B0-----:R-:W-:Y:S05]  /*0600*/  @!P0 EXIT ;  /* 0x000000000000894d */ /* 0x001fea0003800000 */
[----:B------:R-:W-:Y:S02]  /*0610*/  ISETP.GE.U32.AND P0, PT, R10, 0x8, PT ;  /* 0x000000080a00780c */ /* 0x000fe40003f06070 */
[----:B------:R-:W-:-:S04]  /*0620*/  LOP3.LUT R12, R6, 0x7, RZ, 0xc0, !PT ;  /* 0x00000007060c7812 */ /* 0x000fc800078ec0ff */
[----:B------:R-:W-:-:S07]  /*0630*/  ISETP.NE.AND P1, PT, R12, RZ, PT ;  /* 0x000000ff0c00720c */ /* 0x000fce0003f25270 */
[----:B------:R-:W-:Y:S06]  /*0640*/  @!P0 BRA `(.L_x_2) ;  /* 0x0000000000948947 */ /* 0x000fec0003800000 */
[----:B------:R-:W0:Y:S08]  /*0650*/  LDC.64 R2, c[0x0][0x388] ;  /* 0x0000e200ff027b82 */ /* 0x000e300000000a00 */
[----:B-1----:R-:W1:Y:S01]  /*0660*/  LDC.64 R4, c[0x0][0x390] ;  /* 0x0000e400ff047b82 */ /* 0x002e620000000a00 */
[----:B0-----:R-:W-:-:S05]  /*0670*/  IMAD.WIDE.U32 R2, R0, 0x4, R2 ;  /* 0x0000000400027825 */ /* 0x001fca00078e0002 */
[----:B------:R-:W2:Y:S01]  /*0680*/  LDG.E R7, desc[UR8][R2.64] ;  /* 0x0000000802077981 */ /* 0x000ea2000c1e1900 */
[----:B-1----:R-:W-:-:S05]  /*0690*/  IMAD.WIDE.U32 R4, R0, 0x4, R4 ;  /* 0x0000000400047825 */ /* 0x002fca00078e0004 */
[----:B------:R-:W2:Y:S04]  /*06a0*/  LDG.E R8, desc[UR8][R4.64] ;  /* 0x0000000804087981 */ /* 0x000ea8000c1e1900 */
[----:B------:R-:W3:Y:S04]  /*06b0*/  LDG.E R9, desc[UR8][R4.64+0x4] ;  /* 0x0000040804097981 */ /* 0x000ee8000c1e1900 */
[----:B------:R-:W4:Y:S04]  /*06c0*/  LDG.E R11, desc[UR8][R4.64+0x8] ;  /* 0x00000808040b7981 */ /* 0x000f28000c1e1900 */
[----:B------:R-:W5:Y:S01]  /*06d0*/  LDG.E R13, desc[UR8][R4.64+0xc] ;  /* 0x00000c08040d7981 */ /* 0x000f62000c1e1900 */
[----:B--2---:R-:W-:-:S05]  /*06e0*/  FADD R7, R7, R8 ;  /* 0x0000000807077221 */ /* 0x004fca0000000000 */
[----:B------:R-:W-:Y:S04]  /*06f0*/  STG.E desc[UR8][R4.64], R7 ;  /* 0x0000000704007986 */ /* 0x000fe8000c101908 */
[----:B------:R-:W3:Y:S02]  /*0700*/  LDG.E R8, desc[UR8][R2.64+0x4] ;  /* 0x0000040802087981 */ /* 0x000ee4000c1e1900 */
[----:B---3--:R-:W-:-:S05]  /*0710*/  FADD R9, R8, R9 ;  /* 0x0000000908097221 */ /* 0x008fca0000000000 */
[----:B------:R0:W-:Y:S04]  /*0720*/  STG.E desc[UR8][R4.64+0x4], R9 ;  /* 0x0000040904007986 */ /* 0x0001e8000c101908 */
[----:B------:R-:W4:Y:S04]  /*0730*/  LDG.E R8, desc[UR8][R2.64+0x8] ;  /* 0x0000080802087981 */ /* 0x000f28000c1e1900 */
[----:B0-----:R-:W2:Y:S01]  /*0740*/  LDG.E R9, desc[UR8][R4.64+0x14] ;  /* 0x0000140804097981 */ /* 0x001ea2000c1e1900 */
[----:B----4-:R-:W-:-:S05]  /*0750*/  FADD R11, R8, R11 ;  /* 0x0000000b080b7221 */ /* 0x010fca0000000000 */
[----:B------:R0:W-:Y:S04]  /*0760*/  STG.E desc[UR8][R4.64+0x8], R11 ;  /* 0x0000080b04007986 */ /* 0x0001e8000c101908 */
[----:B------:R-:W5:Y:S04]  /*0770*/  LDG.E R8, desc[UR8][R2.64+0xc] ;  /* 0x00000c0802087981 */ /* 0x000f68000c1e1900 */
[----:B0-----:R-:W3:Y:S01]  /*0780*/  LDG.E R11, desc[UR8][R4.64+0x18] ;  /* 0x00001808040b7981 */ /* 0x001ee2000c1e1900 */
[----:B-----5:R-:W-:-:S03]  /*0790*/  FADD R13, R8, R13 ;  /* 0x0000000d080d7221 */ /* 0x020fc60000000000 */
[----:B------:R-:W4:Y:S04]  /*07a0*/  LDG.E R8, desc[UR8][R4.64+0x10] ;  /* 0x0000100804087981 */ /* 0x000f28000c1e1900 */
[----:B------:R0:W-:Y:S04]  /*07b0*/  STG.E desc[UR8][R4.64+0xc], R13 ;  /* 0x00000c0d04007986 */ /* 0x0001e8000c101908 */
[----:B------:R-:W4:Y:S04]  /*07c0*/  LDG.E R7, desc[UR8][R2.64+0x10] ;  /* 0x0000100802077981 */ /* 0x000f28000c1e1900 */
[----:B0-----:R-:W5:Y:S01]  /*07d0*/  LDG.E R13, desc[UR8][R4.64+0x1c] ;  /* 0x00001c08040d7981 */ /* 0x001f62000c1e1900 */
[----:B----4-:R-:W-:-:S05]  /*07e0*/  FADD R7, R7, R8 ;  /* 0x0000000807077221 */ /* 0x010fca0000000000 */
[----:B------:R0:W-:Y:S04]  /*07f0*/  STG.E desc[UR8][R4.64+0x10], R7 ;  /* 0x0000100704007986 */ /* 0x0001e8000c101908 */
[----:B------:R-:W2:Y:S02]  /*0800*/  LDG.E R8, desc[UR8][R2.64+0x14] ;  /* 0x0000140802087981 */ /* 0x000ea4000c1e1900 */
[----:B--2---:R-:W-:-:S05]  /*0810*/  FADD R9, R8, R9 ;  /* 0x0000000908097221 */ /* 0x004fca0000000000 */
[----:B------:R0:W-:Y:S04]  /*0820*/  STG.E desc[UR8][R4.64+0x14], R9 ;  /* 0x0000140904007986 */ /* 0x0001e8000c101908 */
[----:B------:R-:W3:Y:S02]  /*0830*/  LDG.E R8, desc[UR8][R2.64+0x18] ;  /* 0x0000180802087981 */ /* 0x000ee4000c1e1900 */
[----:B---3--:R-:W-:-:S05]  /*0840*/  FADD R11, R8, R11 ;  /* 0x0000000b080b7221 */ /* 0x008fca0000000000 */
[----:B------:R0:W-:Y:S04]  /*0850*/  STG.E desc[UR8][R4.64+0x18], R11 ;  /* 0x0000180b04007986 */ /* 0x0001e8000c101908 */
[----:B------:R-:W5:Y:S01]  /*0860*/  LDG.E R8, desc[UR8][R2.64+0x1c] ;  /* 0x00001c0802087981 */ /* 0x000f62000c1e1900 */
[----:B------:R-:W-:Y:S01]  /*0870*/  IADD3 R0, PT, PT, R0, 0x8, RZ ;  /* 0x0000000800007810 */ /* 0x000fe20007ffe0ff */
[----:B-----5:R-:W-:-:S05]  /*0880*/  FADD R13, R8, R13 ;  /* 0x0000000d080d7221 */ /* 0x020fca0000000000 */
[----:B------:R0:W-:Y:S02]  /*0890*/  STG.E desc[UR8][R4.64+0x1c], R13 ;  /* 0x00001c0d04007986 */ /* 0x0001e4000c101908 */
.L_x_2:
[----:B------:R-:W-:Y:S05]  /*08a0*/  @!P1 EXIT ;  /* 0x000000000000994d */ /* 0x000fea0003800000 */
[----:B------:R-:W-:Y:S02]  /*08b0*/  ISETP.GE.U32.AND P0, PT, R12, 0x4, PT ;  /* 0x000000040c00780c */ /* 0x000fe40003f06070 */
[----:B------:R-:W-:-:S04]  /*08c0*/  LOP3.LUT R6, R6, 0x3, RZ, 0xc0, !PT ;  /* 0x0000000306067812 */ /* 0x000fc800078ec0ff */
[----:B------:R-:W-:-:S07]  /*08d0*/  ISETP.NE.AND P1, PT, R6, RZ, PT ;  /* 0x000000ff0600720c */ /* 0x000fce0003f25270 */
[----:B------:R-:W-:Y:S06]  /*08e0*/  @!P0 BRA `(.L_x_3) ;  /* 0x0000000000548947 */ /* 0x000fec0003800000 */
[----:B01----:R-:W0:Y:S08]  /*08f0*/  LDC.64 R4, c[0x0][0x388] ;  /* 0x0000e200ff047b82 */ /* 0x003e300000000a00 */
[----:B------:R-:W1:Y:S01]  /*0900*/  LDC.64 R2, c[0x0][0x390] ;  /* 0x0000e400ff027b82 */ /* 0x000e620000000a00 */
        /* <DEDUP_REMOVED lines=8> */
[----:B------:R2:W-:Y:S04]  /*0990*/  STG.E desc[UR8][R2.64], R7 ;  /* 0x0000000702007986 */ /* 0x0005e8000c101908 */
[----:B------:R-:W3:Y:S02]  /*09a0*/  LDG.E R8, desc[UR8][R4.64+0x4] ;  /* 0x0000040804087981 */ /* 0x000ee4000c1e1900 */
[----:B---3--:R-:W-:-:S05]  /*09b0*/  FADD R9, R8, R9 ;  /* 0x0000000908097221 */ /* 0x008fca0000000000 */
[----:B------:R2:W-:Y:S04]  /*09c0*/  STG.E desc[UR8][R2.64+0x4], R9 ;  /* 0x0000040902007986 */ /* 0x0005e8000c101908 */
[----:B------:R-:W4:Y:S02]  /*09d0*/  LDG.E R8, desc[UR8][R4.64+0x8] ;  /* 0x0000080804087981 */ /* 0x000f24000c1e1900 */
[----:B----4-:R-:W-:-:S05]  /*09e0*/  FADD R11, R8, R11 ;  /* 0x0000000b080b7221 */ /* 0x010fca0000000000 */
[----:B------:R2:W-:Y:S04]  /*09f0*/  STG.E desc[UR8][R2.64+0x8], R11 ;  /* 0x0000080b02007986 */ /* 0x0005e8000c101908 */
[----:B------:R-:W5:Y:S01]  /*0a00*/  LDG.E R8, desc[UR8][R4.64+0xc] ;  /* 0x00000c0804087981 */ /* 0x000f62000c1e1900 */
[----:B------:R-:W-:Y:S01]  /*0a10*/  IADD3 R0, PT, PT, R0, 0x4, RZ ;  /* 0x0000000400007810 */ /* 0x000fe20007ffe0ff */
[----:B-----5:R-:W-:-:S05]  /*0a20*/  FADD R13, R8, R13 ;  /* 0x0000000d080d7221 */ /* 0x020fca0000000000 */
[----:B------:R2:W-:Y:S02]  /*0a30*/  STG.E desc[UR8][R2.64+0xc], R13 ;  /* 0x00000c0d02007986 */ /* 0x0005e4000c101908 */
.L_x_3:
[----:B------:R-:W-:Y:S05]  /*0a40*/  @!P1 EXIT ;  /* 0x000000000000994d */ /* 0x000fea0003800000 */
[----:B--2---:R-:W2:Y:S01]  /*0a50*/  LDC.64 R2, c[0x0][0x390] ;  /* 0x0000e400ff027b82 */ /* 0x004ea20000000a00 */
[----:B------:R-:W-:-:S07]  /*0a60*/  IMAD.MOV R6, RZ, RZ, -R6 ;  /* 0x000000ffff067224 */ /* 0x000fce00078e0a06 */
[----:B01----:R-:W0:Y:S01]  /*0a70*/  LDC.64 R4, c[0x0][0x388] ;  /* 0x0000e200ff047b82 */ /* 0x003e220000000a00 */
[----:B--2---:R-:W-:-:S05]  /*0a80*/  IMAD.WIDE.U32 R2, R0, 0x4, R2 ;  /* 0x0000000400027825 */ /* 0x004fca00078e0002 */
[----:B------:R-:W-:Y:S01]  /*0a90*/  MOV R9, R3 ;  /* 0x0000000300097202 */ /* 0x000fe20000000f00 */
[----:B0-----:R-:W-:Y:S01]  /*0aa0*/  IMAD.WIDE.U32 R4, R0, 0x4, R4 ;  /* 0x0000000400047825 */ /* 0x001fe200078e0004 */
[----:B------:R-:W-:-:S07]  /*0ab0*/  MOV R0, R2 ;  /* 0x0000000200007202 */ /* 0x000fce0000000f00 */
.L_x_4:
[----:B0-----:R-:W-:Y:S02]  /*0ac0*/  MOV R2, R0 ;  /* 0x0000000000027202 */ /* 0x001fe40000000f00 */
[----:B------:R-:W-:Y:S01]  /*0ad0*/  MOV R3, R9 ;  /* 0x0000000900037202 */ /* 0x000fe20000000f00 */
[----:B------:R0:W2:Y:S04]  /*0ae0*/  LDG.E R0, desc[UR8][R4.64] ;  /* 0x0000000804007981 */ /* 0x0000a8000c1e1900 */
[----:B------:R-:W2:Y:S01]  /*0af0*/  LDG.E R7, desc[UR8][R2.64] ;  /* 0x0000000802077981 */ /* 0x000ea2000c1e1900 */
[----:B------:R-:W-:-:S04]  /*0b00*/  IADD3 R6, PT, PT, R6, 0x1, RZ ;  /* 0x0000000106067810 */ /* 0x000fc80007ffe0ff */
[----:B------:R-:W-:Y:S02]  /*0b10*/  ISETP.NE.AND P0, PT, R6, RZ, PT ;  /* 0x000000ff0600720c */ /* 0x000fe40003f05270 */
[----:B0-----:R-:W-:-:S04]  /*0b20*/  IADD3 R4, P2, PT, R4, 0x4, RZ ;  /* 0x0000000404047810 */ /* 0x001fc80007f5e0ff */
[----:B------:R-:W-:Y:S01]  /*0b30*/  IADD3.X R5, PT, PT, RZ, R5, RZ, P2, !PT ;  /* 0x00000005ff057210 */ /* 0x000fe200017fe4ff */
[----:B--2---:R-:W-:Y:S01]  /*0b40*/  FADD R7, R0, R7 ;  /* 0x0000000700077221 */ /* 0x004fe20000000000 */
[----:B------:R-:W-:-:S04]  /*0b50*/  IADD3 R0, P1, PT, R2, 0x4, RZ ;  /* 0x0000000402007810 */ /* 0x000fc80007f3e0ff */
[----:B------:R0:W-:Y:S01]  /*0b60*/  STG.E desc[UR8][R2.64], R7 ;  /* 0x0000000702007986 */ /* 0x0001e2000c101908 */
[----:B------:R-:W-:Y:S01]  /*0b70*/  IADD3.X R9, PT, PT, RZ, R3, RZ, P1, !PT ;  /* 0x00000003ff097210 */ /* 0x000fe20000ffe4ff */
[----:B------:R-:W-:Y:S07]  /*0b80*/  @P0 BRA `(.L_x_4) ;  /* 0xfffffffc00cc0947 */ /* 0x000fee000383ffff */
[----:B------:R-:W-:Y:S05]  /*0b90*/  EXIT ;  /* 0x000000000000794d */ /* 0x000fea0003800000 */
.L_x_5:
[----:B------:R-:W-:-:S00]  /*0ba0*/  BRA `(.L_x_5) ;  /* 0xfffffffc00fc7947 */ /* 0x000fc0000383ffff */
[----:B------:R-:W-:-:S00]  /*0bb0*/  NOP ;  /* 0x0000000000007918 */ /* 0x000fc00000000000 */
        /* <DEDUP_REMOVED lines=12> */
.L_x_9:


//--------------------- .text._Z6VecAddPfS_S_i    --------------------------
	.section	.text._Z6VecAddPfS_S_i,"ax",@progbits
	.align	128
        .global         _Z6VecAddPfS_S_i
        .type           _Z6VecAddPfS_S_i,@function
        .size           _Z6VecAddPfS_S_i,(.L_x_10 - _Z6VecAddPfS_S_i)
        .other          _Z6VecAddPfS_S_i,@"STO_CUDA_ENTRY STV_DEFAULT"
_Z6VecAddPfS_S_i:
.text._Z6VecAddPfS_S_i:
[----:B------:R-:W-:Y:S01]  /*0000*/  LDC R1, c[0x0][0x37c] ;  /* 0x0000df00ff017b82 */ /* 0x000fe20000000800 */
[----:B------:R-:W0:Y:S01]  /*0010*/  S2R R9, SR_CTAID.X ;  /* 0x0000000000097919 */ /* 0x000e220000002500 */
[----:B------:R-:W0:Y:S01]  /*0020*/  LDCU UR4, c[0x0][0x360] ;  /* 0x00006c00ff0477ac */ /* 0x000e220008000800 */
[----:B------:R-:W0:Y:S01]  /*0030*/  S2R R0, SR_TID.X ;  /* 0x0000000000007919 */ /* 0x000e220000002100 */
[----:B------:R-:W1:Y:S01]  /*0040*/  LDCU UR5, c[0x0][0x398] ;  /* 0x00007300ff0577ac */ /* 0x000e620008000800 */
[----:B0-----:R-:W-:-:S05]  /*0050*/  IMAD R9, R9, UR4, R0 ;  /* 0x0000000409097c24 */ /* 0x001fca000f8e0200 */
[----:B-1----:R-:W-:-:S13]  /*0060*/  ISETP.GE.AND P0, PT, R9, UR5, PT ;  /* 0x0000000509007c0c */ /* 0x002fda000bf06270 */
[----:B------:R-:W-:Y:S05]  /*0070*/  @P0 EXIT ;  /* 0x000000000000094d */ /* 0x000fea0003800000 */
[----:B------:R-:W0:Y:S01]  /*0080*/  LDC.64 R2, c[0x0][0x380] ;  /* 0x0000e000ff027b82 */ /* 0x000e220000000a00 */
[----:B------:R-:W1:Y:S07]  /*0090*/  LDCU.64 UR4, c[0x0][0x358] ;  /* 0x00006b00ff0477ac */ /* 0x000e6e0008000a00 */
[----:B------:R-:W2:Y:S08]  /*00a0*/  LDC.64 R4, c[0x0][0x388] ;  /* 0x0000e200ff047b82 */ /* 0x000eb00000000a00 */
[----:B------:R-:W3:Y:S01]  /*00b0*/  LDC.64 R6, c[0x0][0x390] ;  /* 0x0000e400ff067b82 */ /* 0x000ee20000000a00 */
[----:B0-----:R-:W-:-:S06]  /*00c0*/  IMAD.WIDE R2, R9, 0x4, R2 ;  /* 0x0000000409027825 */ /* 0x001fcc00078e0202 */
[----:B-1----:R-:W4:Y:S01]  /*00d0*/  LDG.E R2, desc[UR4][R2.64] ;  /* 0x0000000402027981 */ /* 0x002f22000c1e1900 */
[----:B--2---:R-:W-:-:S06]  /*00e0*/  IMAD.WIDE R4, R9, 0x4, R4 ;  /* 0x0000000409047825 */ /* 0x004fcc00078e0204 */
[----:B------:R-:W4:Y:S01]  /*00f0*/  LDG.E R5, desc[UR4][R4.64] ;  /* 0x0000000404057981 */ /* 0x000f22000c1e1900 */
[----:B---3--:R-:W-:-:S04]  /*0100*/  IMAD.WIDE R6, R9, 0x4, R6 ;  /* 0x0000000409067825 */ /* 0x008fc800078e0206 */
[----:B----4-:R-:W-:-:S05]  /*0110*/  FADD R9, R2, R5 ;  /* 0x0000000502097221 */ /* 0x010fca0000000000 */
[----:B------:R-:W-:Y:S01]  /*0120*/  STG.E desc[UR4][R6.64], R9 ;  /* 0x0000000906007986 */ /* 0x000fe2000c101904 */
[----:B------:R-:W-:Y:S05]  /*0130*/  EXIT ;  /* 0x000000000000794d */ /* 0x000fea0003800000 */
.L_x_6:
        /* <DEDUP_REMOVED lines=12> */
.L_x_10:


//--------------------- .text._Z4fakePfi          --------------------------
	.section	.text._Z4fakePfi,"ax",@progbits
	.align	128
        .global         _Z4fakePfi
        .type           _Z4fakePfi,@function
        .size           _Z4fakePfi,(.L_x_11 - _Z4fakePfi)
        .other          _Z4fakePfi,@"STO_CUDA_ENTRY STV_DEFAULT"
_Z4fakePfi:
.text._Z4fakePfi:
[----:B------:R-:W-:Y:S08]  /*0000*/  LDC R1, c[0x0][0x37c] ;  /* 0x0000df00ff017b82 */ /* 0x000ff00000000800 */
[----:B------:R-:W0:Y:S01]  /*0010*/  LDC R5, c[0x0][0x388] ;  /* 0x0000e200ff057b82 */ /* 0x000e220000000800 */
[----:B------:R-:W1:Y:S01]  /*0020*/  LDCU.64 UR4, c[0x0][0x358] ;  /* 0x00006b00ff0477ac */ /* 0x000e620008000a00 */
[----:B------:R-:W-:-:S06]  /*0030*/  HFMA2 R7, -RZ, RZ, 1.57421875, -19.203125 ;  /* 0x3e4ccccdff077431 */ /* 0x000fcc00000001ff */
[----:B------:R-:W0:Y:S02]  /*0040*/  LDC.64 R2, c[0x0][0x380] ;  /* 0x0000e000ff027b82 */ /* 0x000e240000000a00 */
[----:B0-----:R-:W-:-:S05]  /*0050*/  IMAD.WIDE R2, R5, 0x4, R2 ;  /* 0x0000000405027825 */ /* 0x001fca00078e0202 */
[----:B-1----:R-:W-:Y:S01]  /*0060*/  STG.E desc[UR4][R2.64+-0x4], R7 ;  /* 0xfffffc0702007986 */ /* 0x002fe2000c101904 */
[----:B------:R-:W-:Y:S05]  /*0070*/  EXIT ;  /* 0x000000000000794d */ /* 0x000fea0003800000 */
.L_x_7:
        /* <DEDUP_REMOVED lines=16> */
.L_x_11:


//--------------------- .text._Z10VectorFake14cudaPitchedPtrS_S_i --------------------------
	.section	.text._Z10VectorFake14cudaPitchedPtrS_S_i,"ax",@progbits
	.align	128
        .global         _Z10VectorFake14cudaPitchedPtrS_S_i
        .type           _Z10VectorFake14cudaPitchedPtrS_S_i,@function
        .size           _Z10VectorFake14cudaPitchedPtrS_S_i,(.L_x_12 - _Z10VectorFake14cudaPitchedPtrS_S_i)
        .other          _Z10VectorFake14cudaPitchedPtrS_S_i,@"STO_CUDA_ENTRY STV_DEFAULT"
_Z10VectorFake14cudaPitchedPtrS_S_i:
.text._Z10VectorFake14cudaPitchedPtrS_S_i:
[----:B------:R-:W-:Y:S01]  /*0000*/  LDC R1, c[0x0][0x37c] ;  /* 0x0000df00ff017b82 */ /* 0x000fe20000000800 */
[----:B------:R-:W-:Y:S05]  /*0010*/  EXIT ;  /* 0x000000000000794d */ /* 0x000fea0003800000 */
.L_x_8:
        /* <DEDUP_REMOVED lines=14> */
.L_x_12:


//--------------------- .nv.shared.reserved.0     --------------------------
	.section	.nv.shared.reserved.0,"aw",@nobits
	.weak		__nv_reservedSMEM_offset_0_alias
	.size		__nv_reservedSMEM_offset_0_alias, 0, 64
	.other		__nv_reservedSMEM_offset_0_alias,@"STO_CUDA_RESERVED_SHARED STV_DEFAULT"
__nv_reservedSMEM_offset_0_alias:
	.zero		0
	.zero		64


//--------------------- .nv.constant0._Z3addiPfS_ --------------------------
	.section	.nv.constant0._Z3addiPfS_,"a",@progbits
	.sectionflags	@""
	.align	4
.nv.constant0._Z3addiPfS_:
	.zero		920


//--------------------- .nv.constant0._Z6VecAddPfS_S_i --------------------------
	.section	.nv.constant0._Z6VecAddPfS_S_i,"a",@progbits
	.sectionflags	@""
	.align	4
.nv.constant0._Z6VecAddPfS_S_i:
	.zero		924


//--------------------- .nv.constant0._Z4fakePfi  --------------------------
	.section	.nv.constant0._Z4fakePfi,"a",@progbits
	.sectionflags	@""
	.align	4
.nv.constant0._Z4fakePfi:
	.zero		908


//--------------------- .nv.constant0._Z10VectorFake14cudaPitchedPtrS_S_i --------------------------
	.section	.nv.constant0._Z10VectorFake14cudaPitchedPtrS_S_i,"a",@progbits
	.sectionflags	@""
	.align	4
.nv.constant0._Z10VectorFake14cudaPitchedPtrS_S_i:
	.zero		996


//--------------------- SYMBOLS --------------------------

	.type		.nv.reservedSmem.offset0,@object
	.size		.nv.reservedSmem.offset0,0x4
